//
// Generated by NVIDIA NVVM Compiler
//
// Compiler Build ID: CL-36424714
// Cuda compilation tools, release 13.0, V13.0.88
// Based on NVVM 20.0.0
//

.version 9.0
.target sm_100
.address_size 64

	// .globl	_Z18max_pool_1d_kernelPKfPfmmmmmm

.visible .entry _Z18max_pool_1d_kernelPKfPfmmmmmm(
	.param .u64 .ptr .align 1 _Z18max_pool_1d_kernelPKfPfmmmmmm_param_0,
	.param .u64 .ptr .align 1 _Z18max_pool_1d_kernelPKfPfmmmmmm_param_1,
	.param .u64 _Z18max_pool_1d_kernelPKfPfmmmmmm_param_2,
	.param .u64 _Z18max_pool_1d_kernelPKfPfmmmmmm_param_3,
	.param .u64 _Z18max_pool_1d_kernelPKfPfmmmmmm_param_4,
	.param .u64 _Z18max_pool_1d_kernelPKfPfmmmmmm_param_5,
	.param .u64 _Z18max_pool_1d_kernelPKfPfmmmmmm_param_6,
	.param .u64 _Z18max_pool_1d_kernelPKfPfmmmmmm_param_7
)
{
	.reg .pred 	%p<56>;
	.reg .b32 	%r<5>;
	.reg .b32 	%f<81>;
	.reg .b64 	%rd<127>;

	ld.param.u64 	%rd41, [_Z18max_pool_1d_kernelPKfPfmmmmmm_param_0];
	ld.param.u64 	%rd36, [_Z18max_pool_1d_kernelPKfPfmmmmmm_param_2];
	ld.param.u64 	%rd40, [_Z18max_pool_1d_kernelPKfPfmmmmmm_param_6];
	ld.param.u64 	%rd42, [_Z18max_pool_1d_kernelPKfPfmmmmmm_param_7];
	cvta.to.global.u64 	%rd1, %rd41;
	mov.u32 	%r1, %ctaid.x;
	mov.u32 	%r2, %ntid.x;
	mov.u32 	%r3, %tid.x;
	mad.lo.s32 	%r4, %r1, %r2, %r3;
	cvt.u64.u32 	%rd2, %r4;
	setp.le.u64 	%p1, %rd42, %rd2;
	@%p1 bra 	$L__BB0_43;
	ld.param.u64 	%rd102, [_Z18max_pool_1d_kernelPKfPfmmmmmm_param_3];
	setp.eq.s64 	%p2, %rd102, 0;
	mov.f32 	%f60, 0fFF7FFFFF;
	@%p2 bra 	$L__BB0_42;
	ld.param.u64 	%rd114, [_Z18max_pool_1d_kernelPKfPfmmmmmm_param_5];
	ld.param.u64 	%rd108, [_Z18max_pool_1d_kernelPKfPfmmmmmm_param_4];
	ld.param.u64 	%rd103, [_Z18max_pool_1d_kernelPKfPfmmmmmm_param_3];
	mul.lo.s64 	%rd3, %rd108, %rd2;
	sub.s64 	%rd4, %rd3, %rd114;
	setp.lt.u64 	%p3, %rd103, 8;
	mov.f32 	%f60, 0fFF7FFFFF;
	mov.b64 	%rd125, 0;
	@%p3 bra 	$L__BB0_21;
	ld.param.u64 	%rd115, [_Z18max_pool_1d_kernelPKfPfmmmmmm_param_5];
	ld.param.u64 	%rd104, [_Z18max_pool_1d_kernelPKfPfmmmmmm_param_3];
	and.b64  	%rd125, %rd104, -8;
	add.s64 	%rd44, %rd40, %rd3;
	sub.s64 	%rd45, %rd44, %rd115;
	shl.b64 	%rd6, %rd45, 2;
	shl.b64 	%rd7, %rd40, 1;
	mul.lo.s64 	%rd8, %rd40, 3;
	add.s64 	%rd46, %rd3, %rd8;
	sub.s64 	%rd47, %rd46, %rd115;
	shl.b64 	%rd9, %rd47, 2;
	shl.b64 	%rd10, %rd40, 2;
	add.s64 	%rd48, %rd3, %rd10;
	sub.s64 	%rd49, %rd48, %rd115;
	shl.b64 	%rd11, %rd49, 2;
	mul.lo.s64 	%rd12, %rd40, 5;
	mul.lo.s64 	%rd13, %rd40, 6;
	mul.lo.s64 	%rd14, %rd40, 7;
	mov.f32 	%f60, 0fFF7FFFFF;
	mov.u64 	%rd121, %rd1;
	mov.u64 	%rd122, %rd4;
	mov.u64 	%rd123, %rd125;
$L__BB0_4:
	.pragma "nounroll";
	setp.lt.s64 	%p4, %rd122, 0;
	setp.ge.s64 	%p5, %rd122, %rd36;
	or.pred  	%p6, %p4, %p5;
	@%p6 bra 	$L__BB0_6;
	ld.param.u64 	%rd116, [_Z18max_pool_1d_kernelPKfPfmmmmmm_param_5];
	ld.param.u64 	%rd109, [_Z18max_pool_1d_kernelPKfPfmmmmmm_param_4];
	mul.lo.s64 	%rd50, %rd109, %rd2;
	shl.b64 	%rd51, %rd50, 2;
	shl.b64 	%rd52, %rd116, 2;
	sub.s64 	%rd53, %rd51, %rd52;
	add.s64 	%rd54, %rd121, %rd53;
	ld.global.f32 	%f42, [%rd54];
	max.f32 	%f60, %f60, %f42;
$L__BB0_6:
	add.s64 	%rd55, %rd40, %rd122;
	setp.lt.s64 	%p7, %rd55, 0;
	setp.ge.s64 	%p8, %rd55, %rd36;
	or.pred  	%p9, %p7, %p8;
	@%p9 bra 	$L__BB0_8;
	add.s64 	%rd56, %rd121, %rd6;
	ld.global.f32 	%f43, [%rd56];
	max.f32 	%f60, %f60, %f43;
$L__BB0_8:
	add.s64 	%rd57, %rd7, %rd122;
	setp.lt.s64 	%p10, %rd57, 0;
	setp.ge.s64 	%p11, %rd57, %rd36;
	or.pred  	%p12, %p10, %p11;
	@%p12 bra 	$L__BB0_10;
	ld.param.u64 	%rd117, [_Z18max_pool_1d_kernelPKfPfmmmmmm_param_5];
	ld.param.u64 	%rd110, [_Z18max_pool_1d_kernelPKfPfmmmmmm_param_4];
	mad.lo.s64 	%rd58, %rd110, %rd2, %rd7;
	sub.s64 	%rd59, %rd58, %rd117;
	shl.b64 	%rd60, %rd59, 2;
	add.s64 	%rd61, %rd121, %rd60;
	ld.global.f32 	%f44, [%rd61];
	max.f32 	%f60, %f60, %f44;
$L__BB0_10:
	add.s64 	%rd62, %rd8, %rd122;
	setp.lt.s64 	%p13, %rd62, 0;
	setp.ge.s64 	%p14, %rd62, %rd36;
	or.pred  	%p15, %p13, %p14;
	@%p15 bra 	$L__BB0_12;
	add.s64 	%rd63, %rd121, %rd9;
	ld.global.f32 	%f45, [%rd63];
	max.f32 	%f60, %f60, %f45;
$L__BB0_12:
	add.s64 	%rd64, %rd10, %rd122;
	setp.lt.s64 	%p16, %rd64, 0;
	setp.ge.s64 	%p17, %rd64, %rd36;
	or.pred  	%p18, %p16, %p17;
	@%p18 bra 	$L__BB0_14;
	add.s64 	%rd65, %rd121, %rd11;
	ld.global.f32 	%f46, [%rd65];
	max.f32 	%f60, %f60, %f46;
$L__BB0_14:
	add.s64 	%rd66, %rd12, %rd122;
	setp.lt.s64 	%p19, %rd66, 0;
	setp.ge.s64 	%p20, %rd66, %rd36;
	or.pred  	%p21, %p19, %p20;
	@%p21 bra 	$L__BB0_16;
	ld.param.u64 	%rd118, [_Z18max_pool_1d_kernelPKfPfmmmmmm_param_5];
	ld.param.u64 	%rd111, [_Z18max_pool_1d_kernelPKfPfmmmmmm_param_4];
	mad.lo.s64 	%rd67, %rd111, %rd2, %rd12;
	sub.s64 	%rd68, %rd67, %rd118;
	shl.b64 	%rd69, %rd68, 2;
	add.s64 	%rd70, %rd121, %rd69;
	ld.global.f32 	%f47, [%rd70];
	max.f32 	%f60, %f60, %f47;
$L__BB0_16:
	add.s64 	%rd71, %rd13, %rd122;
	setp.lt.s64 	%p22, %rd71, 0;
	setp.ge.s64 	%p23, %rd71, %rd36;
	or.pred  	%p24, %p22, %p23;
	@%p24 bra 	$L__BB0_18;
	ld.param.u64 	%rd119, [_Z18max_pool_1d_kernelPKfPfmmmmmm_param_5];
	ld.param.u64 	%rd112, [_Z18max_pool_1d_kernelPKfPfmmmmmm_param_4];
	mad.lo.s64 	%rd72, %rd112, %rd2, %rd13;
	sub.s64 	%rd73, %rd72, %rd119;
	shl.b64 	%rd74, %rd73, 2;
	add.s64 	%rd75, %rd121, %rd74;
	ld.global.f32 	%f48, [%rd75];
	max.f32 	%f60, %f60, %f48;
$L__BB0_18:
	add.s64 	%rd76, %rd14, %rd122;
	setp.lt.s64 	%p25, %rd76, 0;
	setp.ge.s64 	%p26, %rd76, %rd36;
	or.pred  	%p27, %p25, %p26;
	@%p27 bra 	$L__BB0_20;
	ld.param.u64 	%rd120, [_Z18max_pool_1d_kernelPKfPfmmmmmm_param_5];
	ld.param.u64 	%rd113, [_Z18max_pool_1d_kernelPKfPfmmmmmm_param_4];
	mad.lo.s64 	%rd77, %rd113, %rd2, %rd14;
	sub.s64 	%rd78, %rd77, %rd120;
	shl.b64 	%rd79, %rd78, 2;
	add.s64 	%rd80, %rd121, %rd79;
	ld.global.f32 	%f49, [%rd80];
	max.f32 	%f60, %f60, %f49;
$L__BB0_20:
	add.s64 	%rd123, %rd123, -8;
	shl.b64 	%rd81, %rd40, 3;
	add.s64 	%rd122, %rd122, %rd81;
	shl.b64 	%rd82, %rd40, 5;
	add.s64 	%rd121, %rd121, %rd82;
	setp.ne.s64 	%p28, %rd123, 0;
	@%p28 bra 	$L__BB0_4;
$L__BB0_21:
	ld.param.u64 	%rd105, [_Z18max_pool_1d_kernelPKfPfmmmmmm_param_3];
	and.b64  	%rd22, %rd105, 7;
	setp.eq.s64 	%p29, %rd22, 0;
	@%p29 bra 	$L__BB0_42;
	ld.param.u64 	%rd106, [_Z18max_pool_1d_kernelPKfPfmmmmmm_param_3];
	and.b64  	%rd23, %rd106, 3;
	setp.lt.u64 	%p30, %rd22, 4;
	@%p30 bra 	$L__BB0_32;
	mad.lo.s64 	%rd24, %rd125, %rd40, %rd4;
	setp.lt.s64 	%p31, %rd24, 0;
	setp.ge.s64 	%p32, %rd24, %rd36;
	or.pred  	%p33, %p31, %p32;
	@%p33 bra 	$L__BB0_25;
	shl.b64 	%rd83, %rd24, 2;
	add.s64 	%rd84, %rd1, %rd83;
	ld.global.f32 	%f51, [%rd84];
	max.f32 	%f60, %f60, %f51;
$L__BB0_25:
	add.s64 	%rd25, %rd24, %rd40;
	setp.lt.s64 	%p34, %rd25, 0;
	setp.ge.s64 	%p35, %rd25, %rd36;
	or.pred  	%p36, %p34, %p35;
	@%p36 bra 	$L__BB0_27;
	shl.b64 	%rd85, %rd25, 2;
	add.s64 	%rd86, %rd1, %rd85;
	ld.global.f32 	%f52, [%rd86];
	max.f32 	%f60, %f60, %f52;
$L__BB0_27:
	add.s64 	%rd26, %rd25, %rd40;
	setp.lt.s64 	%p37, %rd26, 0;
	setp.ge.s64 	%p38, %rd26, %rd36;
	or.pred  	%p39, %p37, %p38;
	@%p39 bra 	$L__BB0_29;
	shl.b64 	%rd87, %rd26, 2;
	add.s64 	%rd88, %rd1, %rd87;
	ld.global.f32 	%f53, [%rd88];
	max.f32 	%f60, %f60, %f53;
$L__BB0_29:
	add.s64 	%rd27, %rd26, %rd40;
	setp.lt.s64 	%p40, %rd27, 0;
	setp.ge.s64 	%p41, %rd27, %rd36;
	or.pred  	%p42, %p40, %p41;
	@%p42 bra 	$L__BB0_31;
	shl.b64 	%rd89, %rd27, 2;
	add.s64 	%rd90, %rd1, %rd89;
	ld.global.f32 	%f54, [%rd90];
	max.f32 	%f60, %f60, %f54;
$L__BB0_31:
	add.s64 	%rd125, %rd125, 4;
$L__BB0_32:
	setp.eq.s64 	%p43, %rd23, 0;
	@%p43 bra 	$L__BB0_42;
	setp.eq.s64 	%p44, %rd23, 1;
	@%p44 bra 	$L__BB0_39;
	mad.lo.s64 	%rd30, %rd125, %rd40, %rd4;
	setp.lt.s64 	%p45, %rd30, 0;
	setp.ge.s64 	%p46, %rd30, %rd36;
	or.pred  	%p47, %p45, %p46;
	@%p47 bra 	$L__BB0_36;
	shl.b64 	%rd91, %rd30, 2;
	add.s64 	%rd92, %rd1, %rd91;
	ld.global.f32 	%f56, [%rd92];
	max.f32 	%f60, %f60, %f56;
$L__BB0_36:
	add.s64 	%rd31, %rd30, %rd40;
	setp.lt.s64 	%p48, %rd31, 0;
	setp.ge.s64 	%p49, %rd31, %rd36;
	or.pred  	%p50, %p48, %p49;
	@%p50 bra 	$L__BB0_38;
	shl.b64 	%rd93, %rd31, 2;
	add.s64 	%rd94, %rd1, %rd93;
	ld.global.f32 	%f57, [%rd94];
	max.f32 	%f60, %f60, %f57;
$L__BB0_38:
	add.s64 	%rd125, %rd125, 2;
$L__BB0_39:
	ld.param.u64 	%rd107, [_Z18max_pool_1d_kernelPKfPfmmmmmm_param_3];
	and.b64  	%rd95, %rd107, 1;
	setp.eq.b64 	%p51, %rd95, 1;
	not.pred 	%p52, %p51;
	@%p52 bra 	$L__BB0_42;
	mad.lo.s64 	%rd34, %rd125, %rd40, %rd4;
	setp.lt.s64 	%p53, %rd34, 0;
	setp.ge.s64 	%p54, %rd34, %rd36;
	or.pred  	%p55, %p53, %p54;
	@%p55 bra 	$L__BB0_42;
	shl.b64 	%rd96, %rd34, 2;
	add.s64 	%rd97, %rd1, %rd96;
	ld.global.f32 	%f58, [%rd97];
	max.f32 	%f60, %f60, %f58;
$L__BB0_42:
	ld.param.u64 	%rd101, [_Z18max_pool_1d_kernelPKfPfmmmmmm_param_1];
	cvta.to.global.u64 	%rd98, %rd101;
	shl.b64 	%rd99, %rd2, 2;
	add.s64 	%rd100, %rd98, %rd99;
	st.global.f32 	[%rd100], %f60;
$L__BB0_43:
	ret;

}


// ===== COMPILED SASS (sm_100) =====

	.target	sm_100

	.elftype	@"ET_EXEC"


//--------------------- .note.nv.tkinfo           --------------------------
	.section	.note.nv.tkinfo,"",@"SHT_NOTE"
	.sectionflags	@"SHF_NOTE_NV_TKINFO"
	.tkinfo
        /*0018*/ 	.word	0x00000002
        /*0030*/ 	.string	""
        /*0030*/ 	.string	"ptxas"
        /*0030*/ 	.string	"Cuda compilation tools, release 13.0, V13.0.88"
        /*0030*/ 	.string	"Build cuda_13.0.r13.0/compiler.36424714_0"
        /*0030*/ 	.string	"-arch sm_100 -m 64 "



//--------------------- .note.nv.cuinfo           --------------------------
	.section	.note.nv.cuinfo,"",@"SHT_NOTE"
	.sectionflags	@"SHF_NOTE_NV_CUINFO"
        /*0018*/ 	.short	0x0002
        /*001a*/ 	.short	0x0064
        /*001c*/ 	.short	0x0082
	.zero		2


//--------------------- .nv.info                  --------------------------
	.section	.nv.info,"",@"SHT_CUDA_INFO"
	.align	4


	//----- nvinfo : EIATTR_REGCOUNT
	.align		4
        /*0000*/ 	.byte	0x04, 0x2f
        /*0002*/ 	.short	(.L_1 - .L_0)
	.align		4
.L_0:
        /*0004*/ 	.word	index@(_Z18max_pool_1d_kernelPKfPfmmmmmm)
        /*0008*/ 	.word	0x00000022


	//----- nvinfo : EIATTR_FRAME_SIZE
	.align		4
.L_1:
        /*000c*/ 	.byte	0x04, 0x11
        /*000e*/ 	.short	(.L_3 - .L_2)
	.align		4
.L_2:
        /*0010*/ 	.word	index@(_Z18max_pool_1d_kernelPKfPfmmmmmm)
        /*0014*/ 	.word	0x00000000


	//----- nvinfo : EIATTR_MIN_STACK_SIZE
	.align		4
.L_3:
        /*0018*/ 	.byte	0x04, 0x12
        /*001a*/ 	.short	(.L_5 - .L_4)
	.align		4
.L_4:
        /*001c*/ 	.word	index@(_Z18max_pool_1d_kernelPKfPfmmmmmm)
        /*0020*/ 	.word	0x00000000
.L_5:


//--------------------- .nv.compat                --------------------------
	.section	.nv.compat,"",@"SHT_CUDA_COMPAT_INFO"
	.align	4
        /*0000*/ 	.byte	0x02, 0x09, 0x00, 0x00, 0x02, 0x02, 0x01, 0x00, 0x02, 0x05, 0x05, 0x00, 0x03, 0x07, 0x01, 0x01
        /*0010*/ 	.byte	0x02, 0x03, 0x00, 0x00, 0x02, 0x06, 0x01, 0x00, 0x04, 0x0b, 0x08, 0x00, 0x09, 0x00, 0x00, 0x00
        /*0020*/ 	.byte	0x00, 0x00, 0x00, 0x00


//--------------------- .nv.info._Z18max_pool_1d_kernelPKfPfmmmmmm --------------------------
	.section	.nv.info._Z18max_pool_1d_kernelPKfPfmmmmmm,"",@"SHT_CUDA_INFO"
	.sectionflags	@""
	.align	4


	//----- nvinfo : EIATTR_CUDA_API_VERSION
	.align		4
        /*0000*/ 	.byte	0x04, 0x37
        /*0002*/ 	.short	(.L_7 - .L_6)
.L_6:
        /*0004*/ 	.word	0x00000082


	//----- nvinfo : EIATTR_KPARAM_INFO
	.align		4
.L_7:
        /*0008*/ 	.byte	0x04, 0x17
        /*000a*/ 	.short	(.L_9 - .L_8)
.L_8:
        /*000c*/ 	.word	0x00000000
        /*0010*/ 	.short	0x0007
        /*0012*/ 	.short	0x0038
        /*0014*/ 	.byte	0x00, 0xf0, 0x21, 0x00


	//----- nvinfo : EIATTR_KPARAM_INFO
	.align		4
.L_9:
        /*0018*/ 	.byte	0x04, 0x17
        /*001a*/ 	.short	(.L_11 - .L_10)
.L_10:
        /*001c*/ 	.word	0x00000000
        /*0020*/ 	.short	0x0006
        /*0022*/ 	.short	0x0030
        /*0024*/ 	.byte	0x00, 0xf0, 0x21, 0x00


	//----- nvinfo : EIATTR_KPARAM_INFO
	.align		4
.L_11:
        /*0028*/ 	.byte	0x04, 0x17
        /*002a*/ 	.short	(.L_13 - .L_12)
.L_12:
        /*002c*/ 	.word	0x00000000
        /*0030*/ 	.short	0x0005
        /*0032*/ 	.short	0x0028
        /*0034*/ 	.byte	0x00, 0xf0, 0x21, 0x00


	//----- nvinfo : EIATTR_KPARAM_INFO
	.align		4
.L_13:
        /*0038*/ 	.byte	0x04, 0x17
        /*003a*/ 	.short	(.L_15 - .L_14)
.L_14:
        /*003c*/ 	.word	0x00000000
        /*0040*/ 	.short	0x0004
        /*0042*/ 	.short	0x0020
        /*0044*/ 	.byte	0x00, 0xf0, 0x21, 0x00


	//----- nvinfo : EIATTR_KPARAM_INFO
	.align		4
.L_15:
        /*0048*/ 	.byte	0x04, 0x17
        /*004a*/ 	.short	(.L_17 - .L_16)
.L_16:
        /*004c*/ 	.word	0x00000000
        /*0050*/ 	.short	0x0003
        /*0052*/ 	.short	0x0018
        /*0054*/ 	.byte	0x00, 0xf0, 0x21, 0x00


	//----- nvinfo : EIATTR_KPARAM_INFO
	.align		4
.L_17:
        /*0058*/ 	.byte	0x04, 0x17
        /*005a*/ 	.short	(.L_19 - .L_18)
.L_18:
        /*005c*/ 	.word	0x00000000
        /*0060*/ 	.short	0x0002
        /*0062*/ 	.short	0x0010
        /*0064*/ 	.byte	0x00, 0xf0, 0x21, 0x00


	//----- nvinfo : EIATTR_KPARAM_INFO
	.align		4
.L_19:
        /*0068*/ 	.byte	0x04, 0x17
        /*006a*/ 	.short	(.L_21 - .L_20)
.L_20:
        /*006c*/ 	.word	0x00000000
        /*0070*/ 	.short	0x0001
        /*0072*/ 	.short	0x0008
        /*0074*/ 	.byte	0x00, 0xf5, 0x21, 0x00


	//----- nvinfo : EIATTR_KPARAM_INFO
	.align		4
.L_21:
        /*0078*/ 	.byte	0x04, 0x17
        /*007a*/ 	.short	(.L_23 - .L_22)
.L_22:
        /*007c*/ 	.word	0x00000000
        /*0080*/ 	.short	0x0000
        /*0082*/ 	.short	0x0000
        /*0084*/ 	.byte	0x00, 0xf5, 0x21, 0x00


	//----- nvinfo : EIATTR_SPARSE_MMA_MASK
	.align		4
.L_23:
        /*0088*/ 	.byte	0x03, 0x50
        /*008a*/ 	.short	0x0000


	//----- nvinfo : EIATTR_MAXREG_COUNT
	.align		4
        /*008c*/ 	.byte	0x03, 0x1b
        /*008e*/ 	.short	0x00ff


	//----- nvinfo : EIATTR_MERCURY_ISA_VERSION
	.align		4
        /*0090*/ 	.byte	0x03, 0x5f
        /*0092*/ 	.short	0x0101


	//----- nvinfo : EIATTR_VRC_CTA_INIT_COUNT
	.align		4
        /*0094*/ 	.byte	0x02, 0x4a
	.zero		1
	.zero		1


	//----- nvinfo : EIATTR_EXIT_INSTR_OFFSETS
	.align		4
        /*0098*/ 	.byte	0x04, 0x1c
        /*009a*/ 	.short	(.L_25 - .L_24)


	//   ....[0]....
.L_24:
        /*009c*/ 	.word	0x00000080


	//   ....[1]....
        /*00a0*/ 	.word	0x00001430


	//----- nvinfo : EIATTR_CRS_STACK_SIZE
	.align		4
.L_25:
        /*00a4*/ 	.byte	0x04, 0x1e
        /*00a6*/ 	.short	(.L_27 - .L_26)
.L_26:
        /*00a8*/ 	.word	0x00000000


	//----- nvinfo : EIATTR_CBANK_PARAM_SIZE
	.align		4
.L_27:
        /*00ac*/ 	.byte	0x03, 0x19
        /*00ae*/ 	.short	0x0040


	//----- nvinfo : EIATTR_PARAM_CBANK
	.align		4
        /*00b0*/ 	.byte	0x04, 0x0a
        /*00b2*/ 	.short	(.L_29 - .L_28)
	.align		4
.L_28:
        /*00b4*/ 	.word	index@(.nv.constant0._Z18max_pool_1d_kernelPKfPfmmmmmm)
        /*00b8*/ 	.short	0x0380
        /*00ba*/ 	.short	0x0040


	//----- nvinfo : EIATTR_SW_WAR
	.align		4
.L_29:
        /*00bc*/ 	.byte	0x04, 0x36
        /*00be*/ 	.short	(.L_31 - .L_30)
.L_30:
        /*00c0*/ 	.word	0x00000008
.L_31:


//--------------------- .nv.callgraph             --------------------------
	.section	.nv.callgraph,"",@"SHT_CUDA_CALLGRAPH"
	.align	4
	.sectionentsize	8
	.align		4
        /*0000*/ 	.word	0x00000000
	.align		4
        /*0004*/ 	.word	0xffffffff
	.align		4
        /*0008*/ 	.word	0x00000000
	.align		4
        /*000c*/ 	.word	0xfffffffe
	.align		4
        /*0010*/ 	.word	0x00000000
	.align		4
        /*0014*/ 	.word	0xfffffffd
	.align		4
        /*0018*/ 	.word	0x00000000
	.align		4
        /*001c*/ 	.word	0xfffffffc


//--------------------- .text._Z18max_pool_1d_kernelPKfPfmmmmmm --------------------------
	.section	.text._Z18max_pool_1d_kernelPKfPfmmmmmm,"ax",@progbits
	.align	128
        .global         _Z18max_pool_1d_kernelPKfPfmmmmmm
        .type           _Z18max_pool_1d_kernelPKfPfmmmmmm,@function
        .size           _Z18max_pool_1d_kernelPKfPfmmmmmm,(.L_x_7 - _Z18max_pool_1d_kernelPKfPfmmmmmm)
        .other          _Z18max_pool_1d_kernelPKfPfmmmmmm,@"STO_CUDA_ENTRY STV_DEFAULT"
_Z18max_pool_1d_kernelPKfPfmmmmmm:
.text._Z18max_pool_1d_kernelPKfPfmmmmmm:
[----:B------:R-:W-:Y:S01]  /*0000*/  LDC R1, c[0x0][0x37c] ;  /* 0x0000df00ff017b82 */ /* 0x000fe20000000800 */
[----:B------:R-:W0:Y:S07]  /*0010*/  S2R R3, SR_TID.X ;  /* 0x0000000000037919 */ /* 0x000e2e0000002100 */
[----:B------:R-:W0:Y:S01]  /*0020*/  S2UR UR4, SR_CTAID.X ;  /* 0x00000000000479c3 */ /* 0x000e220000002500 */
[----:B------:R-:W1:Y:S07]  /*0030*/  LDCU.64 UR6, c[0x0][0x3b8] ;  /* 0x00007700ff0677ac */ /* 0x000e6e0008000a00 */
[----:B------:R-:W0:Y:S02]  /*0040*/  LDC R0, c[0x0][0x360] ;  /* 0x0000d800ff007b82 */ /* 0x000e240000000800 */
[----:B0-----:R-:W-:-:S05]  /*0050*/  IMAD R0, R0, UR4, R3 ;  /* 0x0000000400007c24 */ /* 0x001fca000f8e0203 */
[----:B-1----:R-:W-:-:S04]  /*0060*/  ISETP.GE.U32.AND P0, PT, R0, UR6, PT ;  /* 0x0000000600007c0c */ /* 0x002fc8000bf06070 */
[----:B------:R-:W-:-:S13]  /*0070*/  ISETP.GE.U32.AND.EX P0, PT, RZ, UR7, PT, P0 ;  /* 0x00000007ff007c0c */ /* 0x000fda000bf06100 */
[----:B------:R-:W-:Y:S05]  /*0080*/  @P0 EXIT ;  /* 0x000000000000094d */ /* 0x000fea0003800000 */
[----:B------:R-:W0:Y:S01]  /*0090*/  LDCU.64 UR6, c[0x0][0x398] ;  /* 0x00007300ff0677ac */ /* 0x000e220008000a00 */
[----:B------:R-:W-:Y:S01]  /*00a0*/  IMAD.MOV.U32 R2, RZ, RZ, -0x800001 ;  /* 0xff7fffffff027424 */ /* 0x000fe200078e00ff */
[----:B------:R-:W1:Y:S01]  /*00b0*/  LDCU.64 UR14, c[0x0][0x358] ;  /* 0x00006b00ff0e77ac */ /* 0x000e620008000a00 */
[----:B0-----:R-:W-:-:S04]  /*00c0*/  UISETP.NE.U32.AND UP0, UPT, UR6, URZ, UPT ;  /* 0x000000ff0600728c */ /* 0x001fc8000bf05070 */
[----:B------:R-:W-:-:S09]  /*00d0*/  UISETP.NE.AND.EX UP0, UPT, UR7, URZ, UPT, UP0 ;  /* 0x000000ff0700728c */ /* 0x000fd2000bf05300 */
[----:B-1----:R-:W-:Y:S05]  /*00e0*/  BRA.U !UP0, `(.L_x_0) ;  /* 0x0000001108c07547 */ /* 0x002fea000b800000 */
[----:B------:R-:W0:Y:S01]  /*00f0*/  LDCU.128 UR16, c[0x0][0x3a0] ;  /* 0x00007400ff1077ac */ /* 0x000e220008000c00 */
[----:B------:R-:W-:Y:S01]  /*0100*/  IMAD.MOV.U32 R2, RZ, RZ, -0x800001 ;  /* 0xff7fffffff027424 */ /* 0x000fe200078e00ff */
[----:B------:R-:W1:Y:S01]  /*0110*/  LDCU UR13, c[0x0][0x398] ;  /* 0x00007300ff0d77ac */ /* 0x000e620008000800 */
[----:B------:R-:W-:-:S04]  /*0120*/  UISETP.GE.U32.AND UP1, UPT, UR6, 0x8, UPT ;  /* 0x000000080600788c */ /* 0x000fc8000bf26070 */
[----:B------:R-:W-:Y:S02]  /*0130*/  UISETP.GE.U32.AND.EX UP1, UPT, UR7, URZ, UPT, UP1 ;  /* 0x000000ff0700728c */ /* 0x000fe4000bf26110 */
[----:B0-----:R-:W-:Y:S01]  /*0140*/  UIADD3 UR4, UP0, UPT, URZ, -UR18, URZ ;  /* 0x80000012ff047290 */ /* 0x001fe2000ff1e0ff */
[----:B------:R-:W-:-:S03]  /*0150*/  IMAD R17, R0, UR17, RZ ;  /* 0x0000001100117c24 */ /* 0x000fc6000f8e02ff */
[----:B------:R-:W-:Y:S02]  /*0160*/  UIADD3.X UR5, UPT, UPT, URZ, ~UR19, URZ, UP0, !UPT ;  /* 0x80000013ff057290 */ /* 0x000fe400087fe4ff */
[----:B------:R-:W-:Y:S01]  /*0170*/  IMAD.U32 R12, RZ, RZ, UR4 ;  /* 0x00000004ff0c7e24 */ /* 0x000fe2000f8e00ff */
[----:B-1----:R-:W-:Y:S01]  /*0180*/  ULOP3.LUT UR20, UR13, 0x7, URZ, 0xc0, !UPT ;  /* 0x000000070d147892 */ /* 0x002fe2000f8ec0ff */
[----:B------:R-:W-:Y:S02]  /*0190*/  UMOV UR4, URZ ;  /* 0x000000ff00047c82 */ /* 0x000fe40008000000 */
[----:B------:R-:W-:Y:S01]  /*01a0*/  IMAD.U32 R13, RZ, RZ, UR5 ;  /* 0x00000005ff0d7e24 */ /* 0x000fe2000f8e00ff */
[----:B------:R-:W-:Y:S01]  /*01b0*/  UISETP.NE.U32.AND UP0, UPT, UR20, URZ, UPT ;  /* 0x000000ff1400728c */ /* 0x000fe2000bf05070 */
[----:B------:R-:W-:Y:S01]  /*01c0*/  UMOV UR5, URZ ;  /* 0x000000ff00057c82 */ /* 0x000fe20008000000 */
[----:B------:R-:W-:Y:S02]  /*01d0*/  IMAD.WIDE.U32 R12, R0, UR16, R12 ;  /* 0x00000010000c7c25 */ /* 0x000fe4000f8e000c */
[----:B------:R-:W-:-:S02]  /*01e0*/  UISETP.NE.AND.EX UP0, UPT, URZ, URZ, UPT, UP0 ;  /* 0x000000ffff00728c */ /* 0x000fc4000bf05300 */
[----:B------:R-:W-:Y:S01]  /*01f0*/  IMAD.IADD R16, R17, 0x1, R13 ;  /* 0x0000000111107824 */ /* 0x000fe200078e020d */
[----:B------:R-:W-:Y:S08]  /*0200*/  BRA.U !UP1, `(.L_x_1) ;  /* 0x0000000909b87547 */ /* 0x000ff0000b800000 */
[----:B------:R-:W0:Y:S01]  /*0210*/  LDCU.64 UR26, c[0x0][0x3b0] ;  /* 0x00007600ff1a77ac */ /* 0x000e220008000a00 */
[----:B------:R-:W1:Y:S01]  /*0220*/  LDC.64 R6, c[0x0][0x3b0] ;  /* 0x0000ec00ff067b82 */ /* 0x000e620000000a00 */
[----:B------:R-:W-:Y:S01]  /*0230*/  IMAD.WIDE.U32 R2, R0, UR16, RZ ;  /* 0x0000001000027c25 */ /* 0x000fe2000f8e00ff */
[----:B------:R-:W2:Y:S03]  /*0240*/  LDCU UR5, c[0x0][0x39c] ;  /* 0x00007380ff0577ac */ /* 0x000ea60008000800 */
[----:B------:R-:W-:Y:S02]  /*0250*/  IMAD.IADD R5, R3, 0x1, R17 ;  /* 0x0000000103057824 */ /* 0x000fe400078e0211 */
[----:B------:R-:W-:Y:S01]  /*0260*/  IMAD.MOV.U32 R4, RZ, RZ, R2 ;  /* 0x000000ffff047224 */ /* 0x000fe200078e0002 */
[----:B------:R-:W3:Y:S01]  /*0270*/  LDC.64 R14, c[0x0][0x3b0] ;  /* 0x0000ec00ff0e7b82 */ /* 0x000ee20000000a00 */
[----:B------:R-:W-:Y:S01]  /*0280*/  IMAD.U32 R11, RZ, RZ, UR19 ;  /* 0x00000013ff0b7e24 */ /* 0x000fe2000f8e00ff */
[----:B------:R-:W-:Y:S01]  /*0290*/  ULOP3.LUT UR4, UR6, 0xfffffff8, URZ, 0xc0, !UPT ;  /* 0xfffffff806047892 */ /* 0x000fe2000f8ec0ff */
[----:B------:R-:W-:Y:S01]  /*02a0*/  IMAD.MOV.U32 R28, RZ, RZ, R12 ;  /* 0x000000ffff1c7224 */ /* 0x000fe200078e000c */
[----:B------:R-:W4:Y:S01]  /*02b0*/  LDCU.64 UR22, c[0x0][0x380] ;  /* 0x00007000ff1677ac */ /* 0x000f220008000a00 */
[----:B------:R-:W1:Y:S01]  /*02c0*/  LDCU.64 UR28, c[0x0][0x390] ;  /* 0x00007200ff1c77ac */ /* 0x000e620008000a00 */
[----:B0-----:R-:W-:Y:S01]  /*02d0*/  IMAD.U32 R9, RZ, RZ, UR26 ;  /* 0x0000001aff097e24 */ /* 0x001fe2000f8e00ff */
[----:B------:R-:W-:-:S03]  /*02e0*/  USHF.L.U32 UR8, UR26, 0x2, URZ ;  /* 0x000000021a087899 */ /* 0x000fc600080006ff */
[----:B------:R-:W-:Y:S01]  /*02f0*/  IMAD.WIDE.U32 R8, R9, 0x3, R4 ;  /* 0x0000000309087825 */ /* 0x000fe200078e0004 */
[----:B------:R-:W-:Y:S02]  /*0300*/  USHF.L.U64.HI UR17, UR26, 0x2, UR27 ;  /* 0x000000021a117899 */ /* 0x000fe4000801021b */
[----:B------:R-:W-:Y:S01]  /*0310*/  UIMAD UR24, UR27, 0x3, URZ ;  /* 0x000000031b1878a4 */ /* 0x000fe2000f8e02ff */
[----:B-1----:R-:W-:Y:S01]  /*0320*/  IMAD.WIDE.U32 R6, R0, UR16, R6 ;  /* 0x0000001000067c25 */ /* 0x002fe2000f8e0006 */
[----:B------:R-:W-:Y:S02]  /*0330*/  UIMAD.WIDE.U32 UR6, UR26, 0x5, URZ ;  /* 0x000000051a0678a5 */ /* 0x000fe4000f8e00ff */
[----:B------:R-:W-:Y:S01]  /*0340*/  UIMAD UR12, UR27, 0x5, URZ ;  /* 0x000000051b0c78a4 */ /* 0x000fe2000f8e02ff */
[----:B------:R-:W-:Y:S01]  /*0350*/  IMAD.U32 R3, RZ, RZ, UR8 ;  /* 0x00000008ff037e24 */ /* 0x000fe2000f8e00ff */
[----:B------:R-:W-:Y:S02]  /*0360*/  UIMAD.WIDE.U32 UR8, UR26, 0x6, URZ ;  /* 0x000000061a0878a5 */ /* 0x000fe4000f8e00ff */
[----:B------:R-:W-:-:S02]  /*0370*/  UIMAD UR8, UR27, 0x6, URZ ;  /* 0x000000061b0878a4 */ /* 0x000fc4000f8e02ff */
[----:B------:R-:W-:Y:S01]  /*0380*/  IADD3 R3, P0, P1, R2, -UR18, R3 ;  /* 0x8000001202037c10 */ /* 0x000fe2000f91e003 */
[----:B------:R-:W-:Y:S01]  /*0390*/  UIMAD.WIDE.U32 UR10, UR26, 0x7, URZ ;  /* 0x000000071a0a78a5 */ /* 0x000fe2000f8e00ff */
[----:B------:R-:W-:Y:S01]  /*03a0*/  IMAD.MOV.U32 R2, RZ, RZ, -0x800001 ;  /* 0xff7fffffff027424 */ /* 0x000fe200078e00ff */
[----:B------:R-:W-:Y:S01]  /*03b0*/  UIMAD UR10, UR27, 0x7, URZ ;  /* 0x000000071b0a78a4 */ /* 0x000fe2000f8e02ff */
[----:B------:R-:W-:Y:S01]  /*03c0*/  IADD3.X R10, PT, PT, R5, UR17, ~R11, P0, P1 ;  /* 0x00000011050a7c10 */ /* 0x000fe200087e2c0b */
[----:B------:R-:W-:Y:S01]  /*03d0*/  IMAD.U32 R11, RZ, RZ, UR24 ;  /* 0x00000018ff0b7e24 */ /* 0x000fe2000f8e00ff */
[----:B------:R-:W-:Y:S01]  /*03e0*/  IADD3 R5, P0, PT, R6, -UR18, RZ ;  /* 0x8000001206057c10 */ /* 0x000fe2000ff1e0ff */
[----:B------:R-:W-:Y:S01]  /*03f0*/  UIADD3 UR12, UPT, UPT, UR7, UR12, URZ ;  /* 0x0000000c070c7290 */ /* 0x000fe2000fffe0ff */
[----:B------:R-:W-:Y:S01]  /*0400*/  IADD3 R4, P1, PT, R8, -UR18, RZ ;  /* 0x8000001208047c10 */ /* 0x000fe2000ff3e0ff */
[----:B------:R-:W-:Y:S01]  /*0410*/  UIADD3 UR9, UPT, UPT, UR9, UR8, URZ ;  /* 0x0000000809097290 */ /* 0x000fe2000fffe0ff */
[----:B------:R-:W-:Y:S01]  /*0420*/  IADD3.X R6, PT, PT, R17, ~UR19, R7, P0, !PT ;  /* 0x8000001311067c10 */ /* 0x000fe200087fe407 */
[----:B------:R-:W-:Y:S01]  /*0430*/  USHF.L.U64.HI UR21, UR26, 0x1, UR27 ;  /* 0x000000011a157899 */ /* 0x000fe2000801021b */
[----:B------:R-:W-:Y:S01]  /*0440*/  IADD3.X R11, PT, PT, R9, ~UR19, R11, P1, !PT ;  /* 0x80000013090b7c10 */ /* 0x000fe20008ffe40b */
[----:B------:R-:W-:Y:S01]  /*0450*/  IMAD.MOV.U32 R9, RZ, RZ, R16 ;  /* 0x000000ffff097224 */ /* 0x000fe200078e0010 */
[----:B------:R-:W-:Y:S01]  /*0460*/  SHF.L.U64.HI R7, R5, 0x2, R6 ;  /* 0x0000000205077819 */ /* 0x000fe20000010206 */
[----:B------:R-:W-:Y:S01]  /*0470*/  USHF.L.U64.HI UR16, UR26, 0x3, UR27 ;  /* 0x000000031a107899 */ /* 0x000fe2000801021b */
[----:B------:R-:W-:Y:S01]  /*0480*/  SHF.L.U64.HI R8, R3, 0x2, R10 ;  /* 0x0000000203087819 */ /* 0x000fe2000001020a */
[----:B------:R-:W-:Y:S01]  /*0490*/  USHF.L.U64.HI UR6, UR26, 0x5, UR27 ;  /* 0x000000051a067899 */ /* 0x000fe2000801021b */
[----:B------:R-:W-:Y:S01]  /*04a0*/  SHF.L.U64.HI R6, R4, 0x2, R11 ;  /* 0x0000000204067819 */ /* 0x000fe2000001020b */
[----:B------:R-:W-:Y:S01]  /*04b0*/  UIADD3 UR10, UPT, UPT, UR11, UR10, URZ ;  /* 0x0000000a0b0a7290 */ /* 0x000fe2000fffe0ff */
[----:B------:R-:W-:Y:S01]  /*04c0*/  UMOV UR7, UR4 ;  /* 0x0000000400077c82 */ /* 0x000fe20008000000 */
[----:B--234-:R-:W-:-:S10]  /*04d0*/  UMOV UR8, UR5 ;  /* 0x0000000500087c82 */ /* 0x01cfd40008000000 */
.L_x_2:
[----:B------:R-:W0:Y:S01]  /*04e0*/  LDC.64 R18, c[0x0][0x3a0] ;  /* 0x0000e800ff127b82 */ /* 0x000e220000000a00 */
[----:B------:R-:W-:-:S04]  /*04f0*/  ISETP.GE.U32.AND P0, PT, R28, UR28, PT ;  /* 0x0000001c1c007c0c */ /* 0x000fc8000bf06070 */
[----:B------:R-:W-:-:S03]  /*0500*/  ISETP.GE.AND.EX P0, PT, R9, UR29, PT, P0 ;  /* 0x0000001d09007c0c */ /* 0x000fc6000bf06300 */
[----:B------:R-:W1:Y:S01]  /*0510*/  LDC.64 R10, c[0x0][0x3a8] ;  /* 0x0000ea00ff0a7b82 */ /* 0x000e620000000a00 */
[----:B------:R-:W-:Y:S01]  /*0520*/  ISETP.LT.OR P0, PT, R9, RZ, P0 ;  /* 0x000000ff0900720c */ /* 0x000fe20000701670 */
[----:B------:R-:W-:Y:S02]  /*0530*/  USHF.L.U32 UR11, UR26, 0x1, URZ ;  /* 0x000000011a0b7899 */ /* 0x000fe400080006ff */
[----:B------:R-:W-:-:S04]  /*0540*/  UIMAD UR18, UR26, 0x5, URZ ;  /* 0x000000051a1278a4 */ /* 0x000fc8000f8e02ff */
[----:B------:R-:W2:Y:S06]  /*0550*/  LDC.64 R20, c[0x0][0x3a0] ;  /* 0x0000e800ff147b82 */ /* 0x000eac0000000a00 */
[----:B0-----:R-:W-:-:S04]  /*0560*/  @!P0 IMAD.WIDE.U32 R16, R0, R18, RZ ;  /* 0x0000001200108225 */ /* 0x001fc800078e00ff */
[----:B------:R-:W-:Y:S02]  /*0570*/  @!P0 IMAD R19, R0, R19, R17 ;  /* 0x0000001300138224 */ /* 0x000fe400078e0211 */
[----:B------:R-:W-:Y:S02]  /*0580*/  @!P0 IMAD.SHL.U32 R18, R16, 0x4, RZ ;  /* 0x0000000410128824 */ /* 0x000fe400078e00ff */
[C---:B-1----:R-:W-:Y:S01]  /*0590*/  @!P0 IMAD.SHL.U32 R17, R10.reuse, 0x4, RZ ;  /* 0x000000040a118824 */ /* 0x042fe200078e00ff */
[----:B------:R-:W-:Y:S02]  /*05a0*/  @!P0 SHF.L.U64.HI R11, R10, 0x2, R11 ;  /* 0x000000020a0b8819 */ /* 0x000fe4000001020b */
[----:B------:R-:W-:Y:S02]  /*05b0*/  @!P0 SHF.L.U64.HI R16, R16, 0x2, R19 ;  /* 0x0000000210108819 */ /* 0x000fe40000010213 */
[----:B------:R-:W-:-:S04]  /*05c0*/  @!P0 IADD3 R10, P1, P2, R18, UR22, -R17 ;  /* 0x00000016120a8c10 */ /* 0x000fc8000fa3e811 */
[----:B------:R-:W-:-:S05]  /*05d0*/  @!P0 IADD3.X R11, PT, PT, R16, UR23, ~R11, P1, P2 ;  /* 0x00000017100b8c10 */ /* 0x000fca0008fe4c0b */
[----:B------:R0:W3:Y:S01]  /*05e0*/  @!P0 LDG.E R27, desc[UR14][R10.64] ;  /* 0x0000000e0a1b8981 */ /* 0x0000e2000c1e1900 */
[C---:B------:R-:W-:Y:S01]  /*05f0*/  IADD3 R17, P2, PT, R28.reuse, UR11, RZ ;  /* 0x0000000b1c117c10 */ /* 0x040fe2000ff5e0ff */
[----:B------:R-:W-:Y:S01]  /*0600*/  IMAD.MOV.U32 R29, RZ, RZ, R9 ;  /* 0x000000ffff1d7224 */ /* 0x000fe200078e0009 */
[----:B------:R-:W-:Y:S01]  /*0610*/  IADD3 R16, P1, PT, R28, UR18, RZ ;  /* 0x000000121c107c10 */ /* 0x000fe2000ff3e0ff */
[----:B------:R-:W-:Y:S01]  /*0620*/  IMAD R25, R15, 0x3, RZ ;  /* 0x000000030f197824 */ /* 0x000fe200078e02ff */
[----:B------:R-:W-:Y:S01]  /*0630*/  ISETP.GE.U32.AND P5, PT, R17, UR28, PT ;  /* 0x0000001c11007c0c */ /* 0x000fe2000bfa6070 */
[----:B------:R-:W-:Y:S01]  /*0640*/  IMAD.U32 R19, RZ, RZ, UR21 ;  /* 0x00000015ff137e24 */ /* 0x000fe2000f8e00ff */
[----:B------:R-:W-:Y:S02]  /*0650*/  IADD3.X R17, PT, PT, R9, UR21, RZ, P2, !PT ;  /* 0x0000001509117c10 */ /* 0x000fe400097fe4ff */
[----:B------:R-:W-:Y:S01]  /*0660*/  ISETP.GE.U32.AND P2, PT, R16, UR28, PT ;  /* 0x0000001c10007c0c */ /* 0x000fe2000bf46070 */
[----:B0-----:R-:W-:Y:S01]  /*0670*/  IMAD.WIDE.U32 R10, R14, 0x3, R28 ;  /* 0x000000030e0a7825 */ /* 0x001fe200078e001c */
[----:B------:R-:W-:-:S02]  /*0680*/  ISETP.GE.AND.EX P5, PT, R17, UR29, PT, P5 ;  /* 0x0000001d11007c0c */ /* 0x000fc4000bfa6350 */
[----:B------:R-:W-:Y:S01]  /*0690*/  IADD3.X R22, PT, PT, R9, UR12, RZ, P1, !PT ;  /* 0x0000000c09167c10 */ /* 0x000fe20008ffe4ff */
[----:B------:R-:W-:Y:S01]  /*06a0*/  IMAD.IADD R25, R25, 0x1, R11 ;  /* 0x0000000119197824 */ /* 0x000fe200078e020b */
[----:B------:R-:W-:Y:S02]  /*06b0*/  ISETP.LT.OR P5, PT, R17, RZ, P5 ;  /* 0x000000ff1100720c */ /* 0x000fe40002fa1670 */
[----:B------:R-:W0:Y:S01]  /*06c0*/  LDC.64 R16, c[0x0][0x3a8] ;  /* 0x0000ea00ff107b82 */ /* 0x000e220000000a00 */
[----:B------:R-:W-:Y:S02]  /*06d0*/  IADD3 R18, P3, PT, R28, R14, RZ ;  /* 0x0000000e1c127210 */ /* 0x000fe40007f7e0ff */
[----:B------:R-:W-:Y:S02]  /*06e0*/  ISETP.GE.U32.AND P4, PT, R10, UR28, PT ;  /* 0x0000001c0a007c0c */ /* 0x000fe4000bf86070 */
[----:B------:R-:W-:Y:S01]  /*06f0*/  ISETP.GE.AND.EX P2, PT, R22, UR29, PT, P2 ;  /* 0x0000001d16007c0c */ /* 0x000fe2000bf46320 */
[----:B------:R-:W-:Y:S01]  /*0700*/  IMAD.X R24, R9, 0x1, R15, P3 ;  /* 0x0000000109187824 */ /* 0x000fe200018e060f */
[----:B------:R-:W-:Y:S01]  /*0710*/  ISETP.GE.U32.AND P1, PT, R18, UR28, PT ;  /* 0x0000001c12007c0c */ /* 0x000fe2000bf26070 */
[----:B------:R-:W1:Y:S01]  /*0720*/  LDC.64 R10, c[0x0][0x3a0] ;  /* 0x0000e800ff0a7b82 */ /* 0x000e620000000a00 */
[----:B------:R-:W-:Y:S01]  /*0730*/  ISETP.LT.OR P2, PT, R22, RZ, P2 ;  /* 0x000000ff1600720c */ /* 0x000fe20001741670 */
[----:B------:R-:W-:Y:S01]  /*0740*/  IMAD.U32 R18, RZ, RZ, UR11 ;  /* 0x0000000bff127e24 */ /* 0x000fe2000f8e00ff */
[----:B------:R-:W-:Y:S01]  /*0750*/  ISETP.GE.AND.EX P1, PT, R24, UR29, PT, P1 ;  /* 0x0000001d18007c0c */ /* 0x000fe2000bf26310 */
[----:B------:R-:W-:Y:S01]  /*0760*/  UIMAD UR11, UR26, 0x6, URZ ;  /* 0x000000061a0b78a4 */ /* 0x000fe2000f8e02ff */
[C---:B------:R-:W-:Y:S01]  /*0770*/  ISETP.GE.AND.EX P4, PT, R25.reuse, UR29, PT, P4 ;  /* 0x0000001d19007c0c */ /* 0x040fe2000bf86340 */
[----:B--2---:R-:W-:Y:S01]  /*0780*/  @!P5 IMAD.WIDE.U32 R18, R0, R20, R18 ;  /* 0x000000140012d225 */ /* 0x004fe200078e0012 */
[----:B------:R-:W-:Y:S01]  /*0790*/  ISETP.LT.OR P6, PT, R24, RZ, P1 ;  /* 0x000000ff1800720c */ /* 0x000fe20000fc1670 */
[----:B------:R-:W2:Y:S01]  /*07a0*/  LDC.64 R22, c[0x0][0x3a8] ;  /* 0x0000ea00ff167b82 */ /* 0x000ea20000000a00 */
[----:B------:R-:W-:Y:S01]  /*07b0*/  ISETP.LT.OR P4, PT, R25, RZ, P4 ;  /* 0x000000ff1900720c */ /* 0x000fe20002781670 */
[----:B------:R-:W-:-:S02]  /*07c0*/  @!P5 IMAD R24, R0, R21, R19 ;  /* 0x000000150018d224 */ /* 0x000fc400078e0213 */
[----:B------:R-:W-:Y:S01]  /*07d0*/  IMAD.U32 R19, RZ, RZ, UR12 ;  /* 0x0000000cff137e24 */ /* 0x000fe2000f8e00ff */
[----:B0-----:R-:W-:Y:S01]  /*07e0*/  @!P5 IADD3 R16, P1, PT, R18, -R16, RZ ;  /* 0x800000101210d210 */ /* 0x001fe20007f3e0ff */
[----:B------:R-:W-:-:S04]  /*07f0*/  IMAD.U32 R18, RZ, RZ, UR18 ;  /* 0x00000012ff127e24 */ /* 0x000fc8000f8e00ff */
[C---:B-1----:R-:W-:Y:S02]  /*0800*/  @!P2 IMAD.WIDE.U32 R18, R0.reuse, R10, R18 ;  /* 0x0000000a0012a225 */ /* 0x042fe400078e0012 */
[----:B------:R-:W-:Y:S02]  /*0810*/  @!P6 LEA R10, P3, R5, UR22, 0x2 ;  /* 0x00000016050aec11 */ /* 0x000fe4000f8610ff */
[----:B------:R-:W-:Y:S02]  /*0820*/  @!P2 IMAD R30, R0, R11, R19 ;  /* 0x0000000b001ea224 */ /* 0x000fe400078e0213 */
[----:B------:R-:W-:Y:S02]  /*0830*/  @!P6 IADD3.X R11, PT, PT, R7, UR23, RZ, P3, !PT ;  /* 0x00000017070bec10 */ /* 0x000fe40009ffe4ff */
[----:B--2---:R-:W-:Y:S01]  /*0840*/  @!P2 IADD3 R26, P3, PT, R18, -R22, RZ ;  /* 0x80000016121aa210 */ /* 0x004fe20007f7e0ff */
[----:B------:R-:W-:Y:S01]  /*0850*/  @!P5 IMAD.X R25, R24, 0x1, ~R17, P1 ;  /* 0x000000011819d824 */ /* 0x000fe200008e0e11 */
[----:B------:R-:W-:Y:S01]  /*0860*/  @!P5 LEA R24, P1, R16, UR22, 0x2 ;  /* 0x000000161018dc11 */ /* 0x000fe2000f8210ff */
[----:B------:R-:W-:Y:S01]  /*0870*/  IMAD.U32 R22, RZ, RZ, UR11 ;  /* 0x0000000bff167e24 */ /* 0x000fe2000f8e00ff */
[----:B------:R0:W2:Y:S01]  /*0880*/  @!P6 LDG.E R11, desc[UR14][R10.64] ;  /* 0x0000000e0a0be981 */ /* 0x0000a2000c1e1900 */
[----:B------:R-:W-:-:S02]  /*0890*/  @!P2 IMAD.X R17, R30, 0x1, ~R23, P3 ;  /* 0x000000011e11a824 */ /* 0x000fc400018e0e17 */
[----:B------:R-:W-:Y:S01]  /*08a0*/  IMAD.U32 R23, RZ, RZ, UR9 ;  /* 0x00000009ff177e24 */ /* 0x000fe2000f8e00ff */
[----:B------:R-:W-:Y:S02]  /*08b0*/  @!P5 LEA.HI.X R25, R16, UR23, R25, 0x2, P1 ;  /* 0x000000171019dc11 */ /* 0x000fe400088f1419 */
[----:B------:R-:W-:-:S03]  /*08c0*/  @!P2 LEA R16, P1, R26, UR22, 0x2 ;  /* 0x000000161a10ac11 */ /* 0x000fc6000f8210ff */
[----:B------:R1:W4:Y:S01]  /*08d0*/  @!P5 LDG.E R29, desc[UR14][R24.64] ;  /* 0x0000000e181dd981 */ /* 0x000322000c1e1900 */
[----:B------:R-:W-:Y:S02]  /*08e0*/  @!P2 LEA.HI.X R17, R26, UR23, R17, 0x2, P1 ;  /* 0x000000171a11ac11 */ /* 0x000fe400088f1411 */
[----:B0-----:R-:W-:-:S04]  /*08f0*/  P2R R10, PR, RZ, 0x40 ;  /* 0x00000040ff0a7803 */ /* 0x001fc80000000000 */
[----:B------:R-:W5:Y:S01]  /*0900*/  @!P2 LDG.E R17, desc[UR14][R16.64] ;  /* 0x0000000e1011a981 */ /* 0x000f62000c1e1900 */
[----:B-1----:R-:W-:Y:S01]  /*0910*/  IMAD.U32 R25, RZ, RZ, UR10 ;  /* 0x0000000aff197e24 */ /* 0x002fe2000f8e00ff */
[----:B---3--:R-:W-:Y:S02]  /*0920*/  @!P0 FMNMX R2, R2, R27, !PT ;  /* 0x0000001b02028209 */ /* 0x008fe40007800000 */
[----:B------:R-:W-:Y:S01]  /*0930*/  IADD3 R20, P0, PT, R28, UR11, RZ ;  /* 0x0000000b1c147c10 */ /* 0x000fe2000ff1e0ff */
[----:B------:R-:W0:Y:S03]  /*0940*/  LDC.64 R26, c[0x0][0x3a8] ;  /* 0x0000ea00ff1a7b82 */ /* 0x000e260000000a00 */
[----:B------:R-:W-:Y:S02]  /*0950*/  IADD3.X R18, PT, PT, R9, UR9, RZ, P0, !PT ;  /* 0x0000000909127c10 */ /* 0x000fe400087fe4ff */
[----:B------:R-:W-:-:S03]  /*0960*/  ISETP.GE.U32.AND P0, PT, R20, UR28, PT ;  /* 0x0000001c14007c0c */ /* 0x000fc6000bf06070 */
[----:B------:R-:W1:Y:S01]  /*0970*/  LDC.64 R20, c[0x0][0x3a0] ;  /* 0x0000e800ff147b82 */ /* 0x000e620000000a00 */
[----:B------:R-:W-:-:S04]  /*0980*/  ISETP.GE.AND.EX P0, PT, R18, UR29, PT, P0 ;  /* 0x0000001d12007c0c */ /* 0x000fc8000bf06300 */
[----:B------:R-:W-:-:S03]  /*0990*/  ISETP.LT.OR P0, PT, R18, RZ, P0 ;  /* 0x000000ff1200720c */ /* 0x000fc60000701670 */
[----:B------:R-:W3:Y:S01]  /*09a0*/  LDC.64 R18, c[0x0][0x3a8] ;  /* 0x0000ea00ff127b82 */ /* 0x000ee20000000a00 */
[----:B------:R-:W-:-:S06]  /*09b0*/  USHF.L.U32 UR11, UR26, 0x2, URZ ;  /* 0x000000021a0b7899 */ /* 0x000fcc00080006ff */
[----:B------:R-:W-:Y:S01]  /*09c0*/  IADD3 R30, P3, PT, R28, UR11, RZ ;  /* 0x0000000b1c1e7c10 */ /* 0x000fe2000ff7e0ff */
[----:B------:R-:W-:Y:S02]  /*09d0*/  UIMAD UR11, UR26, 0x7, URZ ;  /* 0x000000071a0b78a4 */ /* 0x000fe4000f8e02ff */
[----:B-1----:R-:W-:Y:S01]  /*09e0*/  @!P0 IMAD.WIDE.U32 R22, R0, R20, R22 ;  /* 0x0000001400168225 */ /* 0x002fe200078e0016 */
[----:B------:R-:W-:-:S03]  /*09f0*/  IADD3.X R31, PT, PT, R9, UR17, RZ, P3, !PT ;  /* 0x00000011091f7c10 */ /* 0x000fc60009ffe4ff */
[----:B------:R-:W-:Y:S01]  /*0a00*/  @!P0 IMAD R20, R0, R21, R23 ;  /* 0x0000001500148224 */ /* 0x000fe200078e0217 */
[----:B---3--:R-:W-:Y:S02]  /*0a10*/  @!P0 IADD3 R22, P1, PT, R22, -R18, RZ ;  /* 0x8000001216168210 */ /* 0x008fe40007f3e0ff */
[----:B------:R-:W-:-:S03]  /*0a20*/  @!P4 LEA R18, P3, R4, UR22, 0x2 ;  /* 0x000000160412cc11 */ /* 0x000fc6000f8610ff */
[----:B------:R-:W-:Y:S01]  /*0a30*/  @!P0 IMAD.X R21, R20, 0x1, ~R19, P1 ;  /* 0x0000000114158824 */ /* 0x000fe200008e0e13 */
[----:B------:R-:W-:Y:S02]  /*0a40*/  @!P4 IADD3.X R19, PT, PT, R6, UR23, RZ, P3, !PT ;  /* 0x000000170613cc10 */ /* 0x000fe40009ffe4ff */
[----:B------:R-:W-:Y:S02]  /*0a50*/  @!P0 LEA R20, P1, R22, UR22, 0x2 ;  /* 0x0000001616148c11 */ /* 0x000fe4000f8210ff */
[----:B------:R-:W-:Y:S02]  /*0a60*/  IADD3 R23, P3, PT, R28, UR11, RZ ;  /* 0x0000000b1c177c10 */ /* 0x000fe4000ff7e0ff */
[----:B------:R-:W-:Y:S01]  /*0a70*/  @!P0 LEA.HI.X R21, R22, UR23, R21, 0x2, P1 ;  /* 0x0000001716158c11 */ /* 0x000fe200088f1415 */
[----:B------:R-:W-:Y:S01]  /*0a80*/  IMAD.U32 R24, RZ, RZ, UR11 ;  /* 0x0000000bff187e24 */ /* 0x000fe2000f8e00ff */
[----:B------:R-:W-:Y:S01]  /*0a90*/  ISETP.GE.U32.AND P1, PT, R23, UR28, PT ;  /* 0x0000001c17007c0c */ /* 0x000fe2000bf26070 */
[----:B------:R-:W3:Y:S01]  /*0aa0*/  @!P4 LDG.E R19, desc[UR14][R18.64] ;  /* 0x0000000e1213c981 */ /* 0x000ee2000c1e1900 */
[----:B------:R-:W-:-:S03]  /*0ab0*/  IADD3.X R22, PT, PT, R9, UR10, RZ, P3, !PT ;  /* 0x0000000a09167c10 */ /* 0x000fc60009ffe4ff */
[----:B------:R-:W5:Y:S01]  /*0ac0*/  @!P0 LDG.E R21, desc[UR14][R20.64] ;  /* 0x0000000e14158981 */ /* 0x000f62000c1e1900 */
[----:B------:R-:W-:-:S04]  /*0ad0*/  ISETP.GE.AND.EX P1, PT, R22, UR29, PT, P1 ;  /* 0x0000001d16007c0c */ /* 0x000fc8000bf26310 */
[----:B------:R-:W-:Y:S02]  /*0ae0*/  ISETP.LT.OR P1, PT, R22, RZ, P1 ;  /* 0x000000ff1600720c */ /* 0x000fe40000f21670 */
[----:B------:R-:W1:Y:S11]  /*0af0*/  LDC.64 R22, c[0x0][0x3a0] ;  /* 0x0000e800ff167b82 */ /* 0x000e760000000a00 */
[----:B-1----:R-:W-:-:S04]  /*0b00*/  @!P1 IMAD.WIDE.U32 R24, R0, R22, R24 ;  /* 0x0000001600189225 */ /* 0x002fc800078e0018 */
[----:B------:R-:W-:Y:S01]  /*0b10*/  @!P1 IMAD R22, R0, R23, R25 ;  /* 0x0000001700169224 */ /* 0x000fe200078e0219 */
[----:B0-----:R-:W-:-:S05]  /*0b20*/  @!P1 IADD3 R26, P3, PT, R24, -R26, RZ ;  /* 0x8000001a181a9210 */ /* 0x001fca0007f7e0ff */
[----:B------:R-:W-:Y:S01]  /*0b30*/  @!P1 IMAD.X R27, R22, 0x1, ~R27, P3 ;  /* 0x00000001161b9824 */ /* 0x000fe200018e0e1b */
[----:B------:R-:W-:-:S04]  /*0b40*/  @!P1 LEA R22, P3, R26, UR22, 0x2 ;  /* 0x000000161a169c11 */ /* 0x000fc8000f8610ff */
[----:B------:R-:W-:Y:S02]  /*0b50*/  @!P1 LEA.HI.X R23, R26, UR23, R27, 0x2, P3 ;  /* 0x000000171a179c11 */ /* 0x000fe400098f141b */
[----:B------:R-:W-:-:S04]  /*0b60*/  ISETP.GE.U32.AND P3, PT, R30, UR28, PT ;  /* 0x0000001c1e007c0c */ /* 0x000fc8000bf66070 */
[C---:B------:R-:W-:Y:S01]  /*0b70*/  ISETP.GE.AND.EX P3, PT, R31.reuse, UR29, PT, P3 ;  /* 0x0000001d1f007c0c */ /* 0x040fe2000bf66330 */
[----:B------:R-:W5:Y:S03]  /*0b80*/  @!P1 LDG.E R23, desc[UR14][R22.64] ;  /* 0x0000000e16179981 */ /* 0x000f66000c1e1900 */
[----:B------:R-:W-:-:S13]  /*0b90*/  ISETP.LT.OR P3, PT, R31, RZ, P3 ;  /* 0x000000ff1f00720c */ /* 0x000fda0001f61670 */
[----:B------:R-:W-:-:S04]  /*0ba0*/  @!P3 LEA R24, P6, R3, UR22, 0x2 ;  /* 0x000000160318bc11 */ /* 0x000fc8000f8c10ff */
[----:B------:R-:W-:-:S06]  /*0bb0*/  @!P3 IADD3.X R25, PT, PT, R8, UR23, RZ, P6, !PT ;  /* 0x000000170819bc10 */ /* 0x000fcc000b7fe4ff */
[----:B------:R-:W5:Y:S01]  /*0bc0*/  @!P3 LDG.E R25, desc[UR14][R24.64] ;  /* 0x0000000e1819b981 */ /* 0x000f62000c1e1900 */
[----:B------:R-:W-:Y:S01]  /*0bd0*/  ISETP.NE.AND P6, PT, R10, RZ, PT ;  /* 0x000000ff0a00720c */ /* 0x000fe20003fc5270 */
[----:B------:R-:W-:-:S04]  /*0be0*/  UIADD3 UR7, UP1, UPT, UR7, -0x8, URZ ;  /* 0xfffffff807077890 */ /* 0x000fc8000ff3e0ff */
[----:B------:R-:W-:-:S08]  /*0bf0*/  UIADD3.X UR8, UPT, UPT, UR8, -0x1, URZ, UP1, !UPT ;  /* 0xffffffff08087890 */ /* 0x000fd00008ffe4ff */
[----:B--2---:R-:W-:-:S04]  /*0c00*/  @!P6 FMNMX R2, R2, R11, !PT ;  /* 0x0000000b0202e209 */ /* 0x004fc80007800000 */
[----:B----4-:R-:W-:Y:S01]  /*0c10*/  @!P5 FMNMX R2, R2, R29, !PT ;  /* 0x0000001d0202d209 */ /* 0x010fe20007800000 */
[----:B------:R-:W-:Y:S01]  /*0c20*/  UISETP.NE.U32.AND UP1, UPT, UR7, URZ, UPT ;  /* 0x000000ff0700728c */ /* 0x000fe2000bf25070 */
[----:B------:R-:W-:-:S03]  /*0c30*/  IMAD.U32 R11, RZ, RZ, UR26 ;  /* 0x0000001aff0b7e24 */ /* 0x000fc6000f8e00ff */
[----:B------:R-:W-:Y:S02]  /*0c40*/  UISETP.NE.AND.EX UP1, UPT, UR8, URZ, UPT, UP1 ;  /* 0x000000ff0800728c */ /* 0x000fe4000bf25310 */
[----:B------:R-:W-:-:S04]  /*0c50*/  ULEA UR22, UP2, UR26, UR22, 0x5 ;  /* 0x000000161a167291 */ /* 0x000fc8000f8428ff */
[----:B------:R-:W-:Y:S01]  /*0c60*/  UIADD3.X UR23, UPT, UPT, UR23, UR6, URZ, UP2, !UPT ;  /* 0x0000000617177290 */ /* 0x000fe200097fe4ff */
[----:B---3--:R-:W-:-:S04]  /*0c70*/  @!P4 FMNMX R2, R2, R19, !PT ;  /* 0x000000130202c209 */ /* 0x008fc80007800000 */
[----:B-----5:R-:W-:-:S04]  /*0c80*/  @!P3 FMNMX R2, R2, R25, !PT ;  /* 0x000000190202b209 */ /* 0x020fc80007800000 */
[----:B------:R-:W-:Y:S02]  /*0c90*/  @!P2 FMNMX R2, R2, R17, !PT ;  /* 0x000000110202a209 */ /* 0x000fe40007800000 */
[----:B------:R-:W-:Y:S02]  /*0ca0*/  LEA R28, P2, R11, R28, 0x3 ;  /* 0x0000001c0b1c7211 */ /* 0x000fe400078418ff */
[----:B------:R-:W-:Y:S02]  /*0cb0*/  @!P0 FMNMX R2, R2, R21, !PT ;  /* 0x0000001502028209 */ /* 0x000fe40007800000 */
[----:B------:R-:W-:Y:S02]  /*0cc0*/  IADD3.X R9, PT, PT, R9, UR16, RZ, P2, !PT ;  /* 0x0000001009097c10 */ /* 0x000fe400097fe4ff */
[----:B------:R-:W-:Y:S01]  /*0cd0*/  @!P1 FMNMX R2, R2, R23, !PT ;  /* 0x0000001702029209 */ /* 0x000fe20007800000 */
[----:B------:R-:W-:Y:S06]  /*0ce0*/  BRA.U UP1, `(.L_x_2) ;  /* 0xfffffff501fc7547 */ /* 0x000fec000b83ffff */
.L_x_1:
[----:B------:R-:W-:Y:S05]  /*0cf0*/  BRA.U !UP0, `(.L_x_0) ;  /* 0x0000000508bc7547 */ /* 0x000fea000b800000 */
[----:B------:R-:W0:Y:S01]  /*0d00*/  LDCU UR6, c[0x0][0x3a4] ;  /* 0x00007480ff0677ac */ /* 0x000e220008000800 */
[----:B------:R-:W-:Y:S02]  /*0d10*/  UISETP.GE.U32.AND UP1, UPT, UR20, 0x4, UPT ;  /* 0x000000041400788c */ /* 0x000fe4000bf26070 */
[----:B------:R-:W-:Y:S02]  /*0d20*/  ULOP3.LUT UR7, UR13, 0x3, URZ, 0xc0, !UPT ;  /* 0x000000030d077892 */ /* 0x000fe4000f8ec0ff */
[----:B------:R-:W-:Y:S02]  /*0d30*/  UISETP.GE.U32.AND.EX UP1, UPT, URZ, URZ, UPT, UP1 ;  /* 0x000000ffff00728c */ /* 0x000fe4000bf26110 */
[----:B------:R-:W-:-:S04]  /*0d40*/  UISETP.NE.U32.AND UP0, UPT, UR7, URZ, UPT ;  /* 0x000000ff0700728c */ /* 0x000fc8000bf05070 */
[----:B------:R-:W-:Y:S01]  /*0d50*/  UISETP.NE.AND.EX UP0, UPT, URZ, URZ, UPT, UP0 ;  /* 0x000000ffff00728c */ /* 0x000fe2000bf05300 */
[----:B0-----:R-:W-:-:S04]  /*0d60*/  IMAD R5, R0, UR6, RZ ;  /* 0x0000000600057c24 */ /* 0x001fc8000f8e02ff */
[----:B------:R-:W-:Y:S01]  /*0d70*/  IMAD.IADD R5, R5, 0x1, R13 ;  /* 0x0000000105057824 */ /* 0x000fe200078e020d */
[----:B------:R-:W-:Y:S06]  /*0d80*/  BRA.U !UP1, `(.L_x_3) ;  /* 0x0000000109bc7547 */ /* 0x000fec000b800000 */
[----:B------:R-:W0:Y:S01]  /*0d90*/  LDC.64 R8, c[0x0][0x3b0] ;  /* 0x0000ec00ff087b82 */ /* 0x000e220000000a00 */
[----:B------:R-:W1:Y:S01]  /*0da0*/  LDCU.64 UR8, c[0x0][0x390] ;  /* 0x00007200ff0877ac */ /* 0x000e620008000a00 */
[----:B------:R-:W-:Y:S02]  /*0db0*/  IMAD.MOV.U32 R4, RZ, RZ, R12 ;  /* 0x000000ffff047224 */ /* 0x000fe400078e000c */
[C---:B0-----:R-:W-:Y:S02]  /*0dc0*/  IMAD R6, R8.reuse, UR5, RZ ;  /* 0x0000000508067c24 */ /* 0x041fe4000f8e02ff */
[----:B------:R-:W-:-:S04]  /*0dd0*/  IMAD.WIDE.U32 R10, R8, UR4, R4 ;  /* 0x00000004080a7c25 */ /* 0x000fc8000f8e0004 */
[----:B------:R-:W-:Y:S01]  /*0de0*/  IMAD R3, R9, UR4, R6 ;  /* 0x0000000409037c24 */ /* 0x000fe2000f8e0206 */
[CC--:B------:R-:W-:Y:S02]  /*0df0*/  IADD3 R19, P1, PT, R10.reuse, R8.reuse, RZ ;  /* 0x000000080a137210 */ /* 0x0c0fe40007f3e0ff */
[----:B-1----:R-:W-:Y:S01]  /*0e00*/  ISETP.GE.U32.AND P0, PT, R10, UR8, PT ;  /* 0x000000080a007c0c */ /* 0x002fe2000bf06070 */
[----:B------:R-:W-:Y:S01]  /*0e10*/  IMAD.IADD R18, R11, 0x1, R3 ;  /* 0x000000010b127824 */ /* 0x000fe200078e0203 */
[----:B------:R-:W-:-:S03]  /*0e20*/  IADD3 R3, P2, PT, R19, R8, RZ ;  /* 0x0000000813037210 */ /* 0x000fc60007f5e0ff */
[C-C-:B------:R-:W-:Y:S01]  /*0e30*/  IMAD.X R20, R18.reuse, 0x1, R9.reuse, P1 ;  /* 0x0000000112147824 */ /* 0x140fe200008e0609 */
[----:B------:R-:W-:Y:S02]  /*0e40*/  ISETP.GE.AND.EX P0, PT, R18, UR9, PT, P0 ;  /* 0x0000000912007c0c */ /* 0x000fe4000bf06300 */
[----:B------:R-:W-:Y:S01]  /*0e50*/  ISETP.GE.U32.AND P1, PT, R19, UR8, PT ;  /* 0x0000000813007c0c */ /* 0x000fe2000bf26070 */
[--C-:B------:R-:W-:Y:S01]  /*0e60*/  IMAD.X R22, R20, 0x1, R9.reuse, P2 ;  /* 0x0000000114167824 */ /* 0x100fe200010e0609 */
[C---:B------:R-:W-:Y:S02]  /*0e70*/  IADD3 R11, P3, PT, R3.reuse, R8, RZ ;  /* 0x00000008030b7210 */ /* 0x040fe40007f7e0ff */
[----:B------:R-:W-:Y:S02]  /*0e80*/  ISETP.LT.OR P0, PT, R18, RZ, P0 ;  /* 0x000000ff1200720c */ /* 0x000fe40000701670 */
[----:B------:R-:W-:Y:S01]  /*0e90*/  ISETP.GE.U32.AND P2, PT, R3, UR8, PT ;  /* 0x0000000803007c0c */ /* 0x000fe2000bf46070 */
[----:B------:R-:W-:Y:S01]  /*0ea0*/  IMAD.X R24, R22, 0x1, R9, P3 ;  /* 0x0000000116187824 */ /* 0x000fe200018e0609 */
[----:B------:R-:W-:-:S02]  /*0eb0*/  ISETP.GE.AND.EX P1, PT, R20, UR9, PT, P1 ;  /* 0x0000000914007c0c */ /* 0x000fc4000bf26310 */
[----:B------:R-:W-:Y:S02]  /*0ec0*/  ISETP.GE.U32.AND P3, PT, R11, UR8, PT ;  /* 0x000000080b007c0c */ /* 0x000fe4000bf66070 */
[----:B------:R-:W-:Y:S02]  /*0ed0*/  ISETP.GE.AND.EX P2, PT, R22, UR9, PT, P2 ;  /* 0x0000000916007c0c */ /* 0x000fe4000bf46320 */
[----:B------:R-:W-:Y:S02]  /*0ee0*/  ISETP.LT.OR P1, PT, R20, RZ, P1 ;  /* 0x000000ff1400720c */ /* 0x000fe40000f21670 */
[----:B------:R-:W-:Y:S01]  /*0ef0*/  ISETP.LT.OR P2, PT, R22, RZ, P2 ;  /* 0x000000ff1600720c */ /* 0x000fe20001741670 */
[----:B------:R-:W0:Y:S01]  /*0f00*/  @!P0 LDC.64 R16, c[0x0][0x380] ;  /* 0x0000e000ff108b82 */ /* 0x000e220000000a00 */
[----:B------:R-:W-:-:S04]  /*0f10*/  ISETP.GE.AND.EX P3, PT, R24, UR9, PT, P3 ;  /* 0x0000000918007c0c */ /* 0x000fc8000bf66330 */
[----:B------:R-:W-:-:S05]  /*0f20*/  ISETP.LT.OR P3, PT, R24, RZ, P3 ;  /* 0x000000ff1800720c */ /* 0x000fca0001f61670 */
[----:B------:R-:W1:Y:S08]  /*0f30*/  @!P1 LDC.64 R14, c[0x0][0x380] ;  /* 0x0000e000ff0e9b82 */ /* 0x000e700000000a00 */
[----:B------:R-:W2:Y:S01]  /*0f40*/  @!P2 LDC.64 R8, c[0x0][0x380] ;  /* 0x0000e000ff08ab82 */ /* 0x000ea20000000a00 */
[----:B0-----:R-:W-:-:S07]  /*0f50*/  @!P0 LEA R16, P4, R10, R16, 0x2 ;  /* 0x000000100a108211 */ /* 0x001fce00078810ff */
[----:B------:R-:W0:Y:S01]  /*0f60*/  @!P3 LDC.64 R6, c[0x0][0x380] ;  /* 0x0000e000ff06bb82 */ /* 0x000e220000000a00 */
[----:B------:R-:W-:Y:S02]  /*0f70*/  @!P0 LEA.HI.X R17, R10, R17, R18, 0x2, P4 ;  /* 0x000000110a118211 */ /* 0x000fe400020f1412 */
[----:B-1----:R-:W-:-:S04]  /*0f80*/  @!P1 LEA R14, P4, R19, R14, 0x2 ;  /* 0x0000000e130e9211 */ /* 0x002fc800078810ff */
[----:B------:R-:W3:Y:S01]  /*0f90*/  @!P0 LDG.E R17, desc[UR14][R16.64] ;  /* 0x0000000e10118981 */ /* 0x000ee2000c1e1900 */
[----:B------:R-:W-:Y:S02]  /*0fa0*/  @!P1 LEA.HI.X R15, R19, R15, R20, 0x2, P4 ;  /* 0x0000000f130f9211 */ /* 0x000fe400020f1414 */
[----:B--2---:R-:W-:-:S04]  /*0fb0*/  @!P2 LEA R8, P5, R3, R8, 0x2 ;  /* 0x000000080308a211 */ /* 0x004fc800078a10ff */
[----:B------:R-:W2:Y:S01]  /*0fc0*/  @!P1 LDG.E R15, desc[UR14][R14.64] ;  /* 0x0000000e0e0f9981 */ /* 0x000ea2000c1e1900 */
[----:B------:R-:W-:Y:S02]  /*0fd0*/  @!P2 LEA.HI.X R9, R3, R9, R22, 0x2, P5 ;  /* 0x000000090309a211 */ /* 0x000fe400028f1416 */
[----:B0-----:R-:W-:-:S04]  /*0fe0*/  @!P3 LEA R6, P4, R11, R6, 0x2 ;  /* 0x000000060b06b211 */ /* 0x001fc800078810ff */
[----:B------:R-:W4:Y:S01]  /*0ff0*/  @!P2 LDG.E R9, desc[UR14][R8.64] ;  /* 0x0000000e0809a981 */ /* 0x000f22000c1e1900 */
[----:B------:R-:W-:-:S06]  /*1000*/  @!P3 LEA.HI.X R7, R11, R7, R24, 0x2, P4 ;  /* 0x000000070b07b211 */ /* 0x000fcc00020f1418 */
[----:B------:R-:W5:Y:S01]  /*1010*/  @!P3 LDG.E R7, desc[UR14][R6.64] ;  /* 0x0000000e0607b981 */ /* 0x000f62000c1e1900 */
[----:B------:R-:W-:-:S04]  /*1020*/  UIADD3 UR4, UP1, UPT, UR4, 0x4, URZ ;  /* 0x0000000404047890 */ /* 0x000fc8000ff3e0ff */
[----:B------:R-:W-:Y:S01]  /*1030*/  UIADD3.X UR5, UPT, UPT, URZ, UR5, URZ, UP1, !UPT ;  /* 0x00000005ff057290 */ /* 0x000fe20008ffe4ff */
[----:B---3--:R-:W-:-:S04]  /*1040*/  @!P0 FMNMX R2, R2, R17, !PT ;  /* 0x0000001102028209 */ /* 0x008fc80007800000 */
[----:B--2---:R-:W-:-:S04]  /*1050*/  @!P1 FMNMX R2, R2, R15, !PT ;  /* 0x0000000f02029209 */ /* 0x004fc80007800000 */
[----:B----4-:R-:W-:-:S04]  /*1060*/  @!P2 FMNMX R2, R2, R9, !PT ;  /* 0x000000090202a209 */ /* 0x010fc80007800000 */
[----:B-----5:R-:W-:-:S07]  /*1070*/  @!P3 FMNMX R2, R2, R7, !PT ;  /* 0x000000070202b209 */ /* 0x020fce0007800000 */
.L_x_3:
[----:B------:R-:W-:Y:S05]  /*1080*/  BRA.U !UP0, `(.L_x_0) ;  /* 0x0000000108d87547 */ /* 0x000fea000b800000 */
[----:B------:R-:W-:Y:S02]  /*1090*/  UISETP.NE.U32.AND UP1, UPT, UR7, 0x1, UPT ;  /* 0x000000010700788c */ /* 0x000fe4000bf25070 */
[----:B------:R-:W-:Y:S02]  /*10a0*/  ULOP3.LUT UR6, UR13, 0x1, URZ, 0xc0, !UPT ;  /* 0x000000010d067892 */ /* 0x000fe4000f8ec0ff */
[----:B------:R-:W-:Y:S02]  /*10b0*/  UISETP.NE.AND.EX UP1, UPT, URZ, URZ, UPT, UP1 ;  /* 0x000000ffff00728c */ /* 0x000fe4000bf25310 */
[----:B------:R-:W-:-:S04]  /*10c0*/  UISETP.NE.U32.AND UP0, UPT, UR6, 0x1, UPT ;  /* 0x000000010600788c */ /* 0x000fc8000bf05070 */
[----:B------:R-:W-:-:S03]  /*10d0*/  UISETP.NE.U32.AND.EX UP0, UPT, URZ, URZ, UPT, UP0 ;  /* 0x000000ffff00728c */ /* 0x000fc6000bf05100 */
[----:B------:R-:W-:Y:S08]  /*10e0*/  BRA.U !UP1, `(.L_x_4) ;  /* 0x0000000109707547 */ /* 0x000ff0000b800000 */
[----:B------:R-:W0:Y:S01]  /*10f0*/  LDC.64 R10, c[0x0][0x3b0] ;  /* 0x0000ec00ff0a7b82 */ /* 0x000e220000000a00 */
[----:B------:R-:W1:Y:S01]  /*1100*/  LDCU.64 UR6, c[0x0][0x390] ;  /* 0x00007200ff0677ac */ /* 0x000e620008000a00 */
[----:B------:R-:W-:Y:S02]  /*1110*/  IMAD.MOV.U32 R6, RZ, RZ, R12 ;  /* 0x000000ffff067224 */ /* 0x000fe400078e000c */
[----:B------:R-:W-:Y:S02]  /*1120*/  IMAD.MOV.U32 R7, RZ, RZ, R5 ;  /* 0x000000ffff077224 */ /* 0x000fe400078e0005 */
[C---:B0-----:R-:W-:Y:S02]  /*1130*/  IMAD R14, R10.reuse, UR5, RZ ;  /* 0x000000050a0e7c24 */ /* 0x041fe4000f8e02ff */
[----:B------:R-:W-:-:S04]  /*1140*/  IMAD.WIDE.U32 R8, R10, UR4, R6 ;  /* 0x000000040a087c25 */ /* 0x000fc8000f8e0006 */
[----:B------:R-:W-:Y:S01]  /*1150*/  IMAD R7, R11, UR4, R14 ;  /* 0x000000040b077c24 */ /* 0x000fe2000f8e020e */
[C---:B------:R-:W-:Y:S02]  /*1160*/  IADD3 R3, P2, PT, R8.reuse, R10, RZ ;  /* 0x0000000a08037210 */ /* 0x040fe40007f5e0ff */
[----:B-1----:R-:W-:Y:S01]  /*1170*/  ISETP.GE.U32.AND P0, PT, R8, UR6, PT ;  /* 0x0000000608007c0c */ /* 0x002fe2000bf06070 */
[----:B------:R-:W-:Y:S01]  /*1180*/  IMAD.IADD R10, R7, 0x1, R9 ;  /* 0x00000001070a7824 */ /* 0x000fe200078e0209 */
[----:B------:R-:W-:-:S03]  /*1190*/  ISETP.GE.U32.AND P1, PT, R3, UR6, PT ;  /* 0x0000000603007c0c */ /* 0x000fc6000bf26070 */
[C---:B------:R-:W-:Y:S01]  /*11a0*/  IMAD.X R14, R10.reuse, 0x1, R11, P2 ;  /* 0x000000010a0e7824 */ /* 0x040fe200010e060b */
[----:B------:R-:W-:-:S04]  /*11b0*/  ISETP.GE.AND.EX P0, PT, R10, UR7, PT, P0 ;  /* 0x000000070a007c0c */ /* 0x000fc8000bf06300 */
[----:B------:R-:W-:Y:S02]  /*11c0*/  ISETP.LT.OR P0, PT, R10, RZ, P0 ;  /* 0x000000ff0a00720c */ /* 0x000fe40000701670 */
[----:B------:R-:W-:-:S04]  /*11d0*/  ISETP.GE.AND.EX P1, PT, R14, UR7, PT, P1 ;  /* 0x000000070e007c0c */ /* 0x000fc8000bf26310 */
[----:B------:R-:W-:-:S07]  /*11e0*/  ISETP.LT.OR P1, PT, R14, RZ, P1 ;  /* 0x000000ff0e00720c */ /* 0x000fce0000f21670 */
[----:B------:R-:W0:Y:S08]  /*11f0*/  @!P0 LDC.64 R6, c[0x0][0x380] ;  /* 0x0000e000ff068b82 */ /* 0x000e300000000a00 */
[----:B------:R-:W1:Y:S01]  /*1200*/  @!P1 LDC.64 R16, c[0x0][0x380] ;  /* 0x0000e000ff109b82 */ /* 0x000e620000000a00 */
[----:B0-----:R-:W-:-:S04]  /*1210*/  @!P0 LEA R6, P2, R8, R6, 0x2 ;  /* 0x0000000608068211 */ /* 0x001fc800078410ff */
[----:B------:R-:W-:Y:S02]  /*1220*/  @!P0 LEA.HI.X R7, R8, R7, R10, 0x2, P2 ;  /* 0x0000000708078211 */ /* 0x000fe400010f140a */
[----:B-1----:R-:W-:-:S04]  /*1230*/  @!P1 LEA R8, P2, R3, R16, 0x2 ;  /* 0x0000001003089211 */ /* 0x002fc800078410ff */
[----:B------:R-:W2:Y:S01]  /*1240*/  @!P0 LDG.E R7, desc[UR14][R6.64] ;  /* 0x0000000e06078981 */ /* 0x000ea2000c1e1900 */
[----:B------:R-:W-:-:S06]  /*1250*/  @!P1 LEA.HI.X R9, R3, R17, R14, 0x2, P2 ;  /* 0x0000001103099211 */ /* 0x000fcc00010f140e */
[----:B------:R-:W3:Y:S01]  /*1260*/  @!P1 LDG.E R9, desc[UR14][R8.64] ;  /* 0x0000000e08099981 */ /* 0x000ee2000c1e1900 */
[----:B------:R-:W-:-:S04]  /*1270*/  UIADD3 UR4, UP1, UPT, UR4, 0x2, URZ ;  /* 0x0000000204047890 */ /* 0x000fc8000ff3e0ff */
[----:B------:R-:W-:Y:S01]  /*1280*/  UIADD3.X UR5, UPT, UPT, URZ, UR5, URZ, UP1, !UPT ;  /* 0x00000005ff057290 */ /* 0x000fe20008ffe4ff */
[----:B--2---:R-:W-:-:S04]  /*1290*/  @!P0 FMNMX R2, R2, R7, !PT ;  /* 0x0000000702028209 */ /* 0x004fc80007800000 */
[----:B---3--:R-:W-:-:S07]  /*12a0*/  @!P1 FMNMX R2, R2, R9, !PT ;  /* 0x0000000902029209 */ /* 0x008fce0007800000 */
.L_x_4:
[----:B------:R-:W-:Y:S05]  /*12b0*/  BRA.U UP0, `(.L_x_0) ;  /* 0x00000001004c7547 */ /* 0x000fea000b800000 */
[----:B------:R-:W0:Y:S01]  /*12c0*/  LDC.64 R8, c[0x0][0x3b0] ;  /* 0x0000ec00ff087b82 */ /* 0x000e220000000a00 */
[----:B------:R-:W1:Y:S01]  /*12d0*/  LDCU.64 UR6, c[0x0][0x390] ;  /* 0x00007200ff0677ac */ /* 0x000e620008000a00 */
[----:B------:R-:W-:Y:S01]  /*12e0*/  IMAD.MOV.U32 R6, RZ, RZ, R12 ;  /* 0x000000ffff067224 */ /* 0x000fe200078e000c */
[----:B------:R-:W-:Y:S01]  /*12f0*/  BSSY.RECONVERGENT B0, `(.L_x_0) ;  /* 0x000000f000007945 */ /* 0x000fe20003800200 */
[----:B------:R-:W-:Y:S02]  /*1300*/  IMAD.MOV.U32 R7, RZ, RZ, R5 ;  /* 0x000000ffff077224 */ /* 0x000fe400078e0005 */
[C---:B0-----:R-:W-:Y:S02]  /*1310*/  IMAD R4, R8.reuse, UR5, RZ ;  /* 0x0000000508047c24 */ /* 0x041fe4000f8e02ff */
[----:B------:R-:W-:-:S04]  /*1320*/  IMAD.WIDE.U32 R6, R8, UR4, R6 ;  /* 0x0000000408067c25 */ /* 0x000fc8000f8e0006 */
[----:B------:R-:W-:Y:S01]  /*1330*/  IMAD R3, R9, UR4, R4 ;  /* 0x0000000409037c24 */ /* 0x000fe2000f8e0204 */
[----:B-1----:R-:W-:-:S03]  /*1340*/  ISETP.GE.U32.AND P0, PT, R6, UR6, PT ;  /* 0x0000000606007c0c */ /* 0x002fc6000bf06070 */
[----:B------:R-:W-:-:S05]  /*1350*/  IMAD.IADD R3, R7, 0x1, R3 ;  /* 0x0000000107037824 */ /* 0x000fca00078e0203 */
[----:B------:R-:W-:-:S04]  /*1360*/  ISETP.GE.AND.EX P0, PT, R3, UR7, PT, P0 ;  /* 0x0000000703007c0c */ /* 0x000fc8000bf06300 */
[----:B------:R-:W-:-:S13]  /*1370*/  ISETP.LT.OR P0, PT, R3, RZ, P0 ;  /* 0x000000ff0300720c */ /* 0x000fda0000701670 */
[----:B------:R-:W-:Y:S05]  /*1380*/  @P0 BRA `(.L_x_5) ;  /* 0x0000000000140947 */ /* 0x000fea0003800000 */
[----:B------:R-:W0:Y:S02]  /*1390*/  LDCU.64 UR4, c[0x0][0x380] ;  /* 0x00007000ff0477ac */ /* 0x000e240008000a00 */
[----:B0-----:R-:W-:-:S04]  /*13a0*/  LEA R4, P0, R6, UR4, 0x2 ;  /* 0x0000000406047c11 */ /* 0x001fc8000f8010ff */
[----:B------:R-:W-:-:S06]  /*13b0*/  LEA.HI.X R5, R6, UR5, R3, 0x2, P0 ;  /* 0x0000000506057c11 */ /* 0x000fcc00080f1403 */
[----:B------:R-:W2:Y:S02]  /*13c0*/  LDG.E R5, desc[UR14][R4.64] ;  /* 0x0000000e04057981 */ /* 0x000ea4000c1e1900 */
[----:B--2---:R-:W-:-:S07]  /*13d0*/  FMNMX R2, R2, R5, !PT ;  /* 0x0000000502027209 */ /* 0x004fce0007800000 */
.L_x_5:
[----:B------:R-:W-:Y:S05]  /*13e0*/  BSYNC.RECONVERGENT B0 ;  /* 0x0000000000007941 */ /* 0x000fea0003800200 */
.L_x_0:
[----:B------:R-:W0:Y:S02]  /*13f0*/  LDCU.64 UR4, c[0x0][0x388] ;  /* 0x00007100ff0477ac */ /* 0x000e240008000a00 */
[----:B0-----:R-:W-:-:S04]  /*1400*/  LEA R4, P0, R0, UR4, 0x2 ;  /* 0x0000000400047c11 */ /* 0x001fc8000f8010ff */
[----:B------:R-:W-:-:S05]  /*1410*/  LEA.HI.X R5, R0, UR5, RZ, 0x2, P0 ;  /* 0x0000000500057c11 */ /* 0x000fca00080f14ff */
[----:B------:R-:W-:Y:S01]  /*1420*/  STG.E desc[UR14][R4.64], R2 ;  /* 0x0000000204007986 */ /* 0x000fe2000c10190e */
[----:B------:R-:W-:Y:S05]  /*1430*/  EXIT ;  /* 0x000000000000794d */ /* 0x000fea0003800000 */
.L_x_6:
[----:B------:R-:W-:-:S00]  /*1440*/  BRA `(.L_x_6) ;  /* 0xfffffffc00fc7947 */ /* 0x000fc0000383ffff */
[----:B------:R-:W-:-:S00]  /*1450*/  NOP ;  /* 0x0000000000007918 */ /* 0x000fc00000000000 */
        /* <DEDUP_REMOVED lines=10> */
.L_x_7:


//--------------------- .nv.shared.reserved.0     --------------------------
	.section	.nv.shared.reserved.0,"aw",@nobits
	.weak		__nv_reservedSMEM_offset_0_alias
	.size		__nv_reservedSMEM_offset_0_alias, 0, 64
	.other		__nv_reservedSMEM_offset_0_alias,@"STO_CUDA_RESERVED_SHARED STV_DEFAULT"
__nv_reservedSMEM_offset_0_alias:
	.zero		0
	.zero		64


//--------------------- .nv.constant0._Z18max_pool_1d_kernelPKfPfmmmmmm --------------------------
	.section	.nv.constant0._Z18max_pool_1d_kernelPKfPfmmmmmm,"a",@progbits
	.sectionflags	@""
	.align	4
.nv.constant0._Z18max_pool_1d_kernelPKfPfmmmmmm:
	.zero		960


//--------------------- SYMBOLS --------------------------

	.type		.nv.reservedSmem.offset0,@object
	.size		.nv.reservedSmem.offset0,0x4
